//
// Generated by NVIDIA NVVM Compiler
//
// Compiler Build ID: CL-36424714
// Cuda compilation tools, release 13.0, V13.0.88
// Based on NVVM 20.0.0
//

.version 9.0
.target sm_100
.address_size 64

	// .globl	_Z13matmul_sharedPiS_S_iiii
// _ZZ13matmul_sharedPiS_S_iiiiE6tile_a has been demoted
// _ZZ13matmul_sharedPiS_S_iiiiE6tile_b has been demoted

.visible .entry _Z13matmul_sharedPiS_S_iiii(
	.param .u64 .ptr .align 1 _Z13matmul_sharedPiS_S_iiii_param_0,
	.param .u64 .ptr .align 1 _Z13matmul_sharedPiS_S_iiii_param_1,
	.param .u64 .ptr .align 1 _Z13matmul_sharedPiS_S_iiii_param_2,
	.param .u32 _Z13matmul_sharedPiS_S_iiii_param_3,
	.param .u32 _Z13matmul_sharedPiS_S_iiii_param_4,
	.param .u32 _Z13matmul_sharedPiS_S_iiii_param_5,
	.param .u32 _Z13matmul_sharedPiS_S_iiii_param_6
)
{
	.reg .pred 	%p<12>;
	.reg .b32 	%r<106>;
	.reg .b64 	%rd<13>;
	// demoted variable
	.shared .align 4 .b8 _ZZ13matmul_sharedPiS_S_iiiiE6tile_a[1024];
	// demoted variable
	.shared .align 4 .b8 _ZZ13matmul_sharedPiS_S_iiiiE6tile_b[1024];
	ld.param.u64 	%rd4, [_Z13matmul_sharedPiS_S_iiii_param_0];
	ld.param.u64 	%rd5, [_Z13matmul_sharedPiS_S_iiii_param_1];
	ld.param.u64 	%rd6, [_Z13matmul_sharedPiS_S_iiii_param_2];
	ld.param.u32 	%r31, [_Z13matmul_sharedPiS_S_iiii_param_3];
	ld.param.u32 	%r32, [_Z13matmul_sharedPiS_S_iiii_param_4];
	ld.param.u32 	%r33, [_Z13matmul_sharedPiS_S_iiii_param_5];
	ld.param.u32 	%r34, [_Z13matmul_sharedPiS_S_iiii_param_6];
	mov.u32 	%r36, %ctaid.x;
	shl.b32 	%r1, %r36, 4;
	mov.u32 	%r97, %tid.x;
	add.s32 	%r3, %r1, %r97;
	mov.u32 	%r37, %ctaid.y;
	shl.b32 	%r38, %r37, 4;
	mov.u32 	%r99, %tid.y;
	add.s32 	%r5, %r38, %r99;
	setp.lt.s32 	%p1, %r32, 1;
	mov.b32 	%r105, 0;
	@%p1 bra 	$L__BB0_7;
	add.s32 	%r40, %r32, 15;
	shr.u32 	%r41, %r40, 4;
	shl.b32 	%r42, %r99, 6;
	mov.u32 	%r43, _ZZ13matmul_sharedPiS_S_iiiiE6tile_a;
	add.s32 	%r6, %r43, %r42;
	shl.b32 	%r44, %r97, 2;
	add.s32 	%r7, %r6, %r44;
	mov.u32 	%r45, _ZZ13matmul_sharedPiS_S_iiiiE6tile_b;
	add.s32 	%r9, %r45, %r44;
	add.s32 	%r8, %r9, %r42;
	neg.s32 	%r101, %r41;
	mad.lo.s32 	%r46, %r99, %r34, %r97;
	add.s32 	%r100, %r46, %r1;
	shl.b32 	%r12, %r34, 4;
	mad.lo.s32 	%r98, %r32, %r5, %r97;
	cvta.to.global.u64 	%rd1, %rd4;
	cvta.to.global.u64 	%rd2, %rd5;
	mov.b32 	%r105, 0;
$L__BB0_2:
	setp.ge.s32 	%p2, %r5, %r31;
	mul.wide.s32 	%rd7, %r98, 4;
	add.s64 	%rd3, %rd1, %rd7;
	setp.ge.s32 	%p3, %r97, %r32;
	mov.b32 	%r103, 0;
	or.pred  	%p4, %p2, %p3;
	@%p4 bra 	$L__BB0_4;
	ld.global.u32 	%r103, [%rd3];
$L__BB0_4:
	setp.ge.s32 	%p5, %r3, %r34;
	st.shared.u32 	[%r7], %r103;
	setp.ge.s32 	%p6, %r99, %r33;
	mov.b32 	%r104, 0;
	or.pred  	%p7, %p5, %p6;
	@%p7 bra 	$L__BB0_6;
	mul.wide.s32 	%rd8, %r100, 4;
	add.s64 	%rd9, %rd2, %rd8;
	ld.global.u32 	%r104, [%rd9];
$L__BB0_6:
	st.shared.u32 	[%r8], %r104;
	bar.sync 	0;
	ld.shared.u32 	%r49, [%r6];
	ld.shared.u32 	%r50, [%r9];
	mad.lo.s32 	%r51, %r50, %r49, %r105;
	ld.shared.u32 	%r52, [%r6+4];
	ld.shared.u32 	%r53, [%r9+64];
	mad.lo.s32 	%r54, %r53, %r52, %r51;
	ld.shared.u32 	%r55, [%r6+8];
	ld.shared.u32 	%r56, [%r9+128];
	mad.lo.s32 	%r57, %r56, %r55, %r54;
	ld.shared.u32 	%r58, [%r6+12];
	ld.shared.u32 	%r59, [%r9+192];
	mad.lo.s32 	%r60, %r59, %r58, %r57;
	ld.shared.u32 	%r61, [%r6+16];
	ld.shared.u32 	%r62, [%r9+256];
	mad.lo.s32 	%r63, %r62, %r61, %r60;
	ld.shared.u32 	%r64, [%r6+20];
	ld.shared.u32 	%r65, [%r9+320];
	mad.lo.s32 	%r66, %r65, %r64, %r63;
	ld.shared.u32 	%r67, [%r6+24];
	ld.shared.u32 	%r68, [%r9+384];
	mad.lo.s32 	%r69, %r68, %r67, %r66;
	ld.shared.u32 	%r70, [%r6+28];
	ld.shared.u32 	%r71, [%r9+448];
	mad.lo.s32 	%r72, %r71, %r70, %r69;
	ld.shared.u32 	%r73, [%r6+32];
	ld.shared.u32 	%r74, [%r9+512];
	mad.lo.s32 	%r75, %r74, %r73, %r72;
	ld.shared.u32 	%r76, [%r6+36];
	ld.shared.u32 	%r77, [%r9+576];
	mad.lo.s32 	%r78, %r77, %r76, %r75;
	ld.shared.u32 	%r79, [%r6+40];
	ld.shared.u32 	%r80, [%r9+640];
	mad.lo.s32 	%r81, %r80, %r79, %r78;
	ld.shared.u32 	%r82, [%r6+44];
	ld.shared.u32 	%r83, [%r9+704];
	mad.lo.s32 	%r84, %r83, %r82, %r81;
	ld.shared.u32 	%r85, [%r6+48];
	ld.shared.u32 	%r86, [%r9+768];
	mad.lo.s32 	%r87, %r86, %r85, %r84;
	ld.shared.u32 	%r88, [%r6+52];
	ld.shared.u32 	%r89, [%r9+832];
	mad.lo.s32 	%r90, %r89, %r88, %r87;
	ld.shared.u32 	%r91, [%r6+56];
	ld.shared.u32 	%r92, [%r9+896];
	mad.lo.s32 	%r93, %r92, %r91, %r90;
	ld.shared.u32 	%r94, [%r6+60];
	ld.shared.u32 	%r95, [%r9+960];
	mad.lo.s32 	%r105, %r95, %r94, %r93;
	bar.sync 	0;
	add.s32 	%r101, %r101, 1;
	setp.ne.s32 	%p8, %r101, 0;
	add.s32 	%r100, %r100, %r12;
	add.s32 	%r99, %r99, 16;
	add.s32 	%r98, %r98, 16;
	add.s32 	%r97, %r97, 16;
	@%p8 bra 	$L__BB0_2;
$L__BB0_7:
	setp.ge.s32 	%p9, %r5, %r31;
	setp.ge.s32 	%p10, %r3, %r34;
	or.pred  	%p11, %p9, %p10;
	@%p11 bra 	$L__BB0_9;
	mad.lo.s32 	%r96, %r34, %r5, %r3;
	cvta.to.global.u64 	%rd10, %rd6;
	mul.wide.s32 	%rd11, %r96, 4;
	add.s64 	%rd12, %rd10, %rd11;
	st.global.u32 	[%rd12], %r105;
$L__BB0_9:
	ret;

}
	// .globl	_Z12matmul_naivePiS_S_iiii
.visible .entry _Z12matmul_naivePiS_S_iiii(
	.param .u64 .ptr .align 1 _Z12matmul_naivePiS_S_iiii_param_0,
	.param .u64 .ptr .align 1 _Z12matmul_naivePiS_S_iiii_param_1,
	.param .u64 .ptr .align 1 _Z12matmul_naivePiS_S_iiii_param_2,
	.param .u32 _Z12matmul_naivePiS_S_iiii_param_3,
	.param .u32 _Z12matmul_naivePiS_S_iiii_param_4,
	.param .u32 _Z12matmul_naivePiS_S_iiii_param_5,
	.param .u32 _Z12matmul_naivePiS_S_iiii_param_6
)
{
	.reg .pred 	%p<13>;
	.reg .b32 	%r<107>;
	.reg .b64 	%rd<53>;

	ld.param.u64 	%rd7, [_Z12matmul_naivePiS_S_iiii_param_0];
	ld.param.u64 	%rd8, [_Z12matmul_naivePiS_S_iiii_param_1];
	ld.param.u64 	%rd6, [_Z12matmul_naivePiS_S_iiii_param_2];
	ld.param.u32 	%r32, [_Z12matmul_naivePiS_S_iiii_param_3];
	ld.param.u32 	%r30, [_Z12matmul_naivePiS_S_iiii_param_4];
	ld.param.u32 	%r31, [_Z12matmul_naivePiS_S_iiii_param_6];
	cvta.to.global.u64 	%rd1, %rd8;
	cvta.to.global.u64 	%rd2, %rd7;
	mov.u32 	%r33, %ctaid.x;
	mov.u32 	%r34, %ntid.x;
	mov.u32 	%r35, %tid.x;
	mad.lo.s32 	%r1, %r33, %r34, %r35;
	mov.u32 	%r36, %ctaid.y;
	mov.u32 	%r37, %ntid.y;
	mov.u32 	%r38, %tid.y;
	mad.lo.s32 	%r2, %r36, %r37, %r38;
	setp.ge.s32 	%p1, %r2, %r32;
	setp.ge.s32 	%p2, %r1, %r31;
	or.pred  	%p3, %p1, %p2;
	@%p3 bra 	$L__BB1_14;
	setp.lt.s32 	%p4, %r30, 1;
	mov.b32 	%r106, 0;
	@%p4 bra 	$L__BB1_13;
	mul.lo.s32 	%r3, %r30, %r2;
	and.b32  	%r4, %r30, 7;
	setp.lt.u32 	%p5, %r30, 8;
	mov.b32 	%r101, 0;
	mov.u32 	%r106, %r101;
	@%p5 bra 	$L__BB1_5;
	and.b32  	%r101, %r30, 2147483640;
	neg.s32 	%r95, %r101;
	shl.b32 	%r7, %r31, 3;
	mul.wide.u32 	%rd9, %r3, 4;
	add.s64 	%rd10, %rd9, %rd2;
	add.s64 	%rd52, %rd10, 16;
	mov.b32 	%r106, 0;
	mul.wide.s32 	%rd13, %r31, 4;
	mov.u32 	%r94, %r1;
$L__BB1_4:
	.pragma "nounroll";
	ld.global.u32 	%r43, [%rd52+-16];
	mul.wide.s32 	%rd11, %r94, 4;
	add.s64 	%rd12, %rd1, %rd11;
	ld.global.u32 	%r44, [%rd12];
	mad.lo.s32 	%r45, %r44, %r43, %r106;
	ld.global.u32 	%r46, [%rd52+-12];
	add.s64 	%rd14, %rd12, %rd13;
	ld.global.u32 	%r47, [%rd14];
	mad.lo.s32 	%r48, %r47, %r46, %r45;
	ld.global.u32 	%r49, [%rd52+-8];
	add.s64 	%rd15, %rd14, %rd13;
	ld.global.u32 	%r50, [%rd15];
	mad.lo.s32 	%r51, %r50, %r49, %r48;
	ld.global.u32 	%r52, [%rd52+-4];
	add.s64 	%rd16, %rd15, %rd13;
	ld.global.u32 	%r53, [%rd16];
	mad.lo.s32 	%r54, %r53, %r52, %r51;
	ld.global.u32 	%r55, [%rd52];
	add.s64 	%rd17, %rd16, %rd13;
	ld.global.u32 	%r56, [%rd17];
	mad.lo.s32 	%r57, %r56, %r55, %r54;
	ld.global.u32 	%r58, [%rd52+4];
	add.s64 	%rd18, %rd17, %rd13;
	ld.global.u32 	%r59, [%rd18];
	mad.lo.s32 	%r60, %r59, %r58, %r57;
	ld.global.u32 	%r61, [%rd52+8];
	add.s64 	%rd19, %rd18, %rd13;
	ld.global.u32 	%r62, [%rd19];
	mad.lo.s32 	%r63, %r62, %r61, %r60;
	ld.global.u32 	%r64, [%rd52+12];
	add.s64 	%rd20, %rd19, %rd13;
	ld.global.u32 	%r65, [%rd20];
	mad.lo.s32 	%r106, %r65, %r64, %r63;
	add.s32 	%r95, %r95, 8;
	add.s32 	%r94, %r94, %r7;
	add.s64 	%rd52, %rd52, 32;
	setp.ne.s32 	%p6, %r95, 0;
	@%p6 bra 	$L__BB1_4;
$L__BB1_5:
	setp.eq.s32 	%p7, %r4, 0;
	@%p7 bra 	$L__BB1_13;
	and.b32  	%r17, %r30, 3;
	setp.lt.u32 	%p8, %r4, 4;
	@%p8 bra 	$L__BB1_8;
	add.s32 	%r67, %r101, %r3;
	mul.wide.u32 	%rd21, %r67, 4;
	add.s64 	%rd22, %rd2, %rd21;
	ld.global.u32 	%r68, [%rd22];
	mad.lo.s32 	%r69, %r101, %r31, %r1;
	mul.wide.s32 	%rd23, %r69, 4;
	add.s64 	%rd24, %rd1, %rd23;
	ld.global.u32 	%r70, [%rd24];
	mad.lo.s32 	%r71, %r70, %r68, %r106;
	cvt.u64.u32 	%rd25, %r3;
	cvt.u64.u32 	%rd26, %r101;
	add.s64 	%rd27, %rd26, %rd25;
	shl.b64 	%rd28, %rd27, 2;
	add.s64 	%rd29, %rd2, %rd28;
	ld.global.u32 	%r72, [%rd29+4];
	mul.wide.s32 	%rd30, %r31, 4;
	add.s64 	%rd31, %rd24, %rd30;
	ld.global.u32 	%r73, [%rd31];
	mad.lo.s32 	%r74, %r73, %r72, %r71;
	ld.global.u32 	%r75, [%rd29+8];
	add.s64 	%rd32, %rd31, %rd30;
	ld.global.u32 	%r76, [%rd32];
	mad.lo.s32 	%r77, %r76, %r75, %r74;
	ld.global.u32 	%r78, [%rd29+12];
	add.s64 	%rd33, %rd32, %rd30;
	ld.global.u32 	%r79, [%rd33];
	mad.lo.s32 	%r106, %r79, %r78, %r77;
	add.s32 	%r101, %r101, 4;
$L__BB1_8:
	setp.eq.s32 	%p9, %r17, 0;
	@%p9 bra 	$L__BB1_13;
	setp.eq.s32 	%p10, %r17, 1;
	@%p10 bra 	$L__BB1_11;
	add.s32 	%r81, %r101, %r3;
	mul.wide.u32 	%rd34, %r81, 4;
	add.s64 	%rd35, %rd2, %rd34;
	ld.global.u32 	%r82, [%rd35];
	mad.lo.s32 	%r83, %r101, %r31, %r1;
	mul.wide.s32 	%rd36, %r83, 4;
	add.s64 	%rd37, %rd1, %rd36;
	ld.global.u32 	%r84, [%rd37];
	mad.lo.s32 	%r85, %r84, %r82, %r106;
	cvt.u64.u32 	%rd38, %r3;
	cvt.u64.u32 	%rd39, %r101;
	add.s64 	%rd40, %rd39, %rd38;
	shl.b64 	%rd41, %rd40, 2;
	add.s64 	%rd42, %rd2, %rd41;
	ld.global.u32 	%r86, [%rd42+4];
	mul.wide.s32 	%rd43, %r31, 4;
	add.s64 	%rd44, %rd37, %rd43;
	ld.global.u32 	%r87, [%rd44];
	mad.lo.s32 	%r106, %r87, %r86, %r85;
	add.s32 	%r101, %r101, 2;
$L__BB1_11:
	and.b32  	%r88, %r30, 1;
	setp.eq.b32 	%p11, %r88, 1;
	not.pred 	%p12, %p11;
	@%p12 bra 	$L__BB1_13;
	add.s32 	%r89, %r101, %r3;
	mul.wide.u32 	%rd45, %r89, 4;
	add.s64 	%rd46, %rd2, %rd45;
	ld.global.u32 	%r90, [%rd46];
	mad.lo.s32 	%r91, %r101, %r31, %r1;
	mul.wide.s32 	%rd47, %r91, 4;
	add.s64 	%rd48, %rd1, %rd47;
	ld.global.u32 	%r92, [%rd48];
	mad.lo.s32 	%r106, %r92, %r90, %r106;
$L__BB1_13:
	mad.lo.s32 	%r93, %r31, %r2, %r1;
	cvta.to.global.u64 	%rd49, %rd6;
	mul.wide.s32 	%rd50, %r93, 4;
	add.s64 	%rd51, %rd49, %rd50;
	st.global.u32 	[%rd51], %r106;
$L__BB1_14:
	ret;

}


// ===== COMPILED SASS (sm_100) =====

	.target	sm_100

	.elftype	@"ET_EXEC"


//--------------------- .note.nv.tkinfo           --------------------------
	.section	.note.nv.tkinfo,"",@"SHT_NOTE"
	.sectionflags	@"SHF_NOTE_NV_TKINFO"
	.tkinfo
        /*0018*/ 	.word	0x00000002
        /*0030*/ 	.string	""
        /*0030*/ 	.string	"ptxas"
        /*0030*/ 	.string	"Cuda compilation tools, release 13.0, V13.0.88"
        /*0030*/ 	.string	"Build cuda_13.0.r13.0/compiler.36424714_0"
        /*0030*/ 	.string	"-arch sm_100 -m 64 "



//--------------------- .note.nv.cuinfo           --------------------------
	.section	.note.nv.cuinfo,"",@"SHT_NOTE"
	.sectionflags	@"SHF_NOTE_NV_CUINFO"
        /*0018*/ 	.short	0x0002
        /*001a*/ 	.short	0x0064
        /*001c*/ 	.short	0x0082
	.zero		2


//--------------------- .nv.info                  --------------------------
	.section	.nv.info,"",@"SHT_CUDA_INFO"
	.align	4


	//----- nvinfo : EIATTR_REGCOUNT
	.align		4
        /*0000*/ 	.byte	0x04, 0x2f
        /*0002*/ 	.short	(.L_1 - .L_0)
	.align		4
.L_0:
        /*0004*/ 	.word	index@(_Z13matmul_sharedPiS_S_iiii)
        /*0008*/ 	.word	0x0000001f


	//----- nvinfo : EIATTR_FRAME_SIZE
	.align		4
.L_1:
        /*000c*/ 	.byte	0x04, 0x11
        /*000e*/ 	.short	(.L_3 - .L_2)
	.align		4
.L_2:
        /*0010*/ 	.word	index@(_Z13matmul_sharedPiS_S_iiii)
        /*0014*/ 	.word	0x00000000


	//----- nvinfo : EIATTR_REGCOUNT
	.align		4
.L_3:
        /*0018*/ 	.byte	0x04, 0x2f
        /*001a*/ 	.short	(.L_5 - .L_4)
	.align		4
.L_4:
        /*001c*/ 	.word	index@(_Z12matmul_naivePiS_S_iiii)
        /*0020*/ 	.word	0x00000020


	//----- nvinfo : EIATTR_FRAME_SIZE
	.align		4
.L_5:
        /*0024*/ 	.byte	0x04, 0x11
        /*0026*/ 	.short	(.L_7 - .L_6)
	.align		4
.L_6:
        /*0028*/ 	.word	index@(_Z12matmul_naivePiS_S_iiii)
        /*002c*/ 	.word	0x00000000


	//----- nvinfo : EIATTR_MIN_STACK_SIZE
	.align		4
.L_7:
        /*0030*/ 	.byte	0x04, 0x12
        /*0032*/ 	.short	(.L_9 - .L_8)
	.align		4
.L_8:
        /*0034*/ 	.word	index@(_Z12matmul_naivePiS_S_iiii)
        /*0038*/ 	.word	0x00000000


	//----- nvinfo : EIATTR_MIN_STACK_SIZE
	.align		4
.L_9:
        /*003c*/ 	.byte	0x04, 0x12
        /*003e*/ 	.short	(.L_11 - .L_10)
	.align		4
.L_10:
        /*0040*/ 	.word	index@(_Z13matmul_sharedPiS_S_iiii)
        /*0044*/ 	.word	0x00000000
.L_11:


//--------------------- .nv.compat                --------------------------
	.section	.nv.compat,"",@"SHT_CUDA_COMPAT_INFO"
	.align	4
        /*0000*/ 	.byte	0x02, 0x09, 0x00, 0x00, 0x02, 0x02, 0x01, 0x00, 0x02, 0x05, 0x05, 0x00, 0x03, 0x07, 0x01, 0x01
        /*0010*/ 	.byte	0x02, 0x03, 0x00, 0x00, 0x02, 0x06, 0x01, 0x00, 0x04, 0x0b, 0x08, 0x00, 0x09, 0x00, 0x00, 0x00
        /*0020*/ 	.byte	0x00, 0x00, 0x00, 0x00


//--------------------- .nv.info._Z12matmul_naivePiS_S_iiii --------------------------
	.section	.nv.info._Z12matmul_naivePiS_S_iiii,"",@"SHT_CUDA_INFO"
	.sectionflags	@""
	.align	4


	//----- nvinfo : EIATTR_CUDA_API_VERSION
	.align		4
        /*0000*/ 	.byte	0x04, 0x37
        /*0002*/ 	.short	(.L_13 - .L_12)
.L_12:
        /*0004*/ 	.word	0x00000082


	//----- nvinfo : EIATTR_KPARAM_INFO
	.align		4
.L_13:
        /*0008*/ 	.byte	0x04, 0x17
        /*000a*/ 	.short	(.L_15 - .L_14)
.L_14:
        /*000c*/ 	.word	0x00000000
        /*0010*/ 	.short	0x0006
        /*0012*/ 	.short	0x0024
        /*0014*/ 	.byte	0x00, 0xf0, 0x11, 0x00


	//----- nvinfo : EIATTR_KPARAM_INFO
	.align		4
.L_15:
        /*0018*/ 	.byte	0x04, 0x17
        /*001a*/ 	.short	(.L_17 - .L_16)
.L_16:
        /*001c*/ 	.word	0x00000000
        /*0020*/ 	.short	0x0005
        /*0022*/ 	.short	0x0020
        /*0024*/ 	.byte	0x00, 0xf0, 0x11, 0x00


	//----- nvinfo : EIATTR_KPARAM_INFO
	.align		4
.L_17:
        /*0028*/ 	.byte	0x04, 0x17
        /*002a*/ 	.short	(.L_19 - .L_18)
.L_18:
        /*002c*/ 	.word	0x00000000
        /*0030*/ 	.short	0x0004
        /*0032*/ 	.short	0x001c
        /*0034*/ 	.byte	0x00, 0xf0, 0x11, 0x00


	//----- nvinfo : EIATTR_KPARAM_INFO
	.align		4
.L_19:
        /*0038*/ 	.byte	0x04, 0x17
        /*003a*/ 	.short	(.L_21 - .L_20)
.L_20:
        /*003c*/ 	.word	0x00000000
        /*0040*/ 	.short	0x0003
        /*0042*/ 	.short	0x0018
        /*0044*/ 	.byte	0x00, 0xf0, 0x11, 0x00


	//----- nvinfo : EIATTR_KPARAM_INFO
	.align		4
.L_21:
        /*0048*/ 	.byte	0x04, 0x17
        /*004a*/ 	.short	(.L_23 - .L_22)
.L_22:
        /*004c*/ 	.word	0x00000000
        /*0050*/ 	.short	0x0002
        /*0052*/ 	.short	0x0010
        /*0054*/ 	.byte	0x00, 0xf5, 0x21, 0x00


	//----- nvinfo : EIATTR_KPARAM_INFO
	.align		4
.L_23:
        /*0058*/ 	.byte	0x04, 0x17
        /*005a*/ 	.short	(.L_25 - .L_24)
.L_24:
        /*005c*/ 	.word	0x00000000
        /*0060*/ 	.short	0x0001
        /*0062*/ 	.short	0x0008
        /*0064*/ 	.byte	0x00, 0xf5, 0x21, 0x00


	//----- nvinfo : EIATTR_KPARAM_INFO
	.align		4
.L_25:
        /*0068*/ 	.byte	0x04, 0x17
        /*006a*/ 	.short	(.L_27 - .L_26)
.L_26:
        /*006c*/ 	.word	0x00000000
        /*0070*/ 	.short	0x0000
        /*0072*/ 	.short	0x0000
        /*0074*/ 	.byte	0x00, 0xf5, 0x21, 0x00


	//----- nvinfo : EIATTR_SPARSE_MMA_MASK
	.align		4
.L_27:
        /*0078*/ 	.byte	0x03, 0x50
        /*007a*/ 	.short	0x0000


	//----- nvinfo : EIATTR_MAXREG_COUNT
	.align		4
        /*007c*/ 	.byte	0x03, 0x1b
        /*007e*/ 	.short	0x00ff


	//----- nvinfo : EIATTR_MERCURY_ISA_VERSION
	.align		4
        /*0080*/ 	.byte	0x03, 0x5f
        /*0082*/ 	.short	0x0101


	//----- nvinfo : EIATTR_VRC_CTA_INIT_COUNT
	.align		4
        /*0084*/ 	.byte	0x02, 0x4a
	.zero		1
	.zero		1


	//----- nvinfo : EIATTR_EXIT_INSTR_OFFSETS
	.align		4
        /*0088*/ 	.byte	0x04, 0x1c
        /*008a*/ 	.short	(.L_29 - .L_28)


	//   ....[0]....
.L_28:
        /*008c*/ 	.word	0x000000d0


	//   ....[1]....
        /*0090*/ 	.word	0x000008e0


	//----- nvinfo : EIATTR_CBANK_PARAM_SIZE
	.align		4
.L_29:
        /*0094*/ 	.byte	0x03, 0x19
        /*0096*/ 	.short	0x0028


	//----- nvinfo : EIATTR_PARAM_CBANK
	.align		4
        /*0098*/ 	.byte	0x04, 0x0a
        /*009a*/ 	.short	(.L_31 - .L_30)
	.align		4
.L_30:
        /*009c*/ 	.word	index@(.nv.constant0._Z12matmul_naivePiS_S_iiii)
        /*00a0*/ 	.short	0x0380
        /*00a2*/ 	.short	0x0028


	//----- nvinfo : EIATTR_SW_WAR
	.align		4
.L_31:
        /*00a4*/ 	.byte	0x04, 0x36
        /*00a6*/ 	.short	(.L_33 - .L_32)
.L_32:
        /*00a8*/ 	.word	0x00000008
.L_33:


//--------------------- .nv.info._Z13matmul_sharedPiS_S_iiii --------------------------
	.section	.nv.info._Z13matmul_sharedPiS_S_iiii,"",@"SHT_CUDA_INFO"
	.sectionflags	@""
	.align	4


	//----- nvinfo : EIATTR_CUDA_API_VERSION
	.align		4
        /*0000*/ 	.byte	0x04, 0x37
        /*0002*/ 	.short	(.L_35 - .L_34)
.L_34:
        /*0004*/ 	.word	0x00000082


	//----- nvinfo : EIATTR_KPARAM_INFO
	.align		4
.L_35:
        /*0008*/ 	.byte	0x04, 0x17
        /*000a*/ 	.short	(.L_37 - .L_36)
.L_36:
        /*000c*/ 	.word	0x00000000
        /*0010*/ 	.short	0x0006
        /*0012*/ 	.short	0x0024
        /*0014*/ 	.byte	0x00, 0xf0, 0x11, 0x00


	//----- nvinfo : EIATTR_KPARAM_INFO
	.align		4
.L_37:
        /*0018*/ 	.byte	0x04, 0x17
        /*001a*/ 	.short	(.L_39 - .L_38)
.L_38:
        /*001c*/ 	.word	0x00000000
        /*0020*/ 	.short	0x0005
        /*0022*/ 	.short	0x0020
        /*0024*/ 	.byte	0x00, 0xf0, 0x11, 0x00


	//----- nvinfo : EIATTR_KPARAM_INFO
	.align		4
.L_39:
        /*0028*/ 	.byte	0x04, 0x17
        /*002a*/ 	.short	(.L_41 - .L_40)
.L_40:
        /*002c*/ 	.word	0x00000000
        /*0030*/ 	.short	0x0004
        /*0032*/ 	.short	0x001c
        /*0034*/ 	.byte	0x00, 0xf0, 0x11, 0x00


	//----- nvinfo : EIATTR_KPARAM_INFO
	.align		4
.L_41:
        /*0038*/ 	.byte	0x04, 0x17
        /*003a*/ 	.short	(.L_43 - .L_42)
.L_42:
        /*003c*/ 	.word	0x00000000
        /*0040*/ 	.short	0x0003
        /*0042*/ 	.short	0x0018
        /*0044*/ 	.byte	0x00, 0xf0, 0x11, 0x00


	//----- nvinfo : EIATTR_KPARAM_INFO
	.align		4
.L_43:
        /*0048*/ 	.byte	0x04, 0x17
        /*004a*/ 	.short	(.L_45 - .L_44)
.L_44:
        /*004c*/ 	.word	0x00000000
        /*0050*/ 	.short	0x0002
        /*0052*/ 	.short	0x0010
        /*0054*/ 	.byte	0x00, 0xf5, 0x21, 0x00


	//----- nvinfo : EIATTR_KPARAM_INFO
	.align		4
.L_45:
        /*0058*/ 	.byte	0x04, 0x17
        /*005a*/ 	.short	(.L_47 - .L_46)
.L_46:
        /*005c*/ 	.word	0x00000000
        /*0060*/ 	.short	0x0001
        /*0062*/ 	.short	0x0008
        /*0064*/ 	.byte	0x00, 0xf5, 0x21, 0x00


	//----- nvinfo : EIATTR_KPARAM_INFO
	.align		4
.L_47:
        /*0068*/ 	.byte	0x04, 0x17
        /*006a*/ 	.short	(.L_49 - .L_48)
.L_48:
        /*006c*/ 	.word	0x00000000
        /*0070*/ 	.short	0x0000
        /*0072*/ 	.short	0x0000
        /*0074*/ 	.byte	0x00, 0xf5, 0x21, 0x00


	//----- nvinfo : EIATTR_SPARSE_MMA_MASK
	.align		4
.L_49:
        /*0078*/ 	.byte	0x03, 0x50
        /*007a*/ 	.short	0x0000


	//----- nvinfo : EIATTR_MAXREG_COUNT
	.align		4
        /*007c*/ 	.byte	0x03, 0x1b
        /*007e*/ 	.short	0x00ff


	//----- nvinfo : EIATTR_NUM_BARRIERS
	.align		4
        /*0080*/ 	.byte	0x02, 0x4c
        /*0082*/ 	.byte	0x01
	.zero		1


	//----- nvinfo : EIATTR_MERCURY_ISA_VERSION
	.align		4
        /*0084*/ 	.byte	0x03, 0x5f
        /*0086*/ 	.short	0x0101


	//----- nvinfo : EIATTR_VRC_CTA_INIT_COUNT
	.align		4
        /*0088*/ 	.byte	0x02, 0x4a
	.zero		1
	.zero		1


	//----- nvinfo : EIATTR_EXIT_INSTR_OFFSETS
	.align		4
        /*008c*/ 	.byte	0x04, 0x1c
        /*008e*/ 	.short	(.L_51 - .L_50)


	//   ....[0]....
.L_50:
        /*0090*/ 	.word	0x000005e0


	//   ....[1]....
        /*0094*/ 	.word	0x00000630


	//----- nvinfo : EIATTR_CBANK_PARAM_SIZE
	.align		4
.L_51:
        /*0098*/ 	.byte	0x03, 0x19
        /*009a*/ 	.short	0x0028


	//----- nvinfo : EIATTR_PARAM_CBANK
	.align		4
        /*009c*/ 	.byte	0x04, 0x0a
        /*009e*/ 	.short	(.L_53 - .L_52)
	.align		4
.L_52:
        /*00a0*/ 	.word	index@(.nv.constant0._Z13matmul_sharedPiS_S_iiii)
        /*00a4*/ 	.short	0x0380
        /*00a6*/ 	.short	0x0028


	//----- nvinfo : EIATTR_SW_WAR
	.align		4
.L_53:
        /*00a8*/ 	.byte	0x04, 0x36
        /*00aa*/ 	.short	(.L_55 - .L_54)
.L_54:
        /*00ac*/ 	.word	0x00000008
.L_55:


//--------------------- .nv.callgraph             --------------------------
	.section	.nv.callgraph,"",@"SHT_CUDA_CALLGRAPH"
	.align	4
	.sectionentsize	8
	.align		4
        /*0000*/ 	.word	0x00000000
	.align		4
        /*0004*/ 	.word	0xffffffff
	.align		4
        /*0008*/ 	.word	0x00000000
	.align		4
        /*000c*/ 	.word	0xfffffffe
	.align		4
        /*0010*/ 	.word	0x00000000
	.align		4
        /*0014*/ 	.word	0xfffffffd
	.align		4
        /*0018*/ 	.word	0x00000000
	.align		4
        /*001c*/ 	.word	0xfffffffc


//--------------------- .text._Z12matmul_naivePiS_S_iiii --------------------------
	.section	.text._Z12matmul_naivePiS_S_iiii,"ax",@progbits
	.align	128
        .global         _Z12matmul_naivePiS_S_iiii
        .type           _Z12matmul_naivePiS_S_iiii,@function
        .size           _Z12matmul_naivePiS_S_iiii,(.L_x_8 - _Z12matmul_naivePiS_S_iiii)
        .other          _Z12matmul_naivePiS_S_iiii,@"STO_CUDA_ENTRY STV_DEFAULT"
_Z12matmul_naivePiS_S_iiii:
.text._Z12matmul_naivePiS_S_iiii:
[----:B------:R-:W-:Y:S01]  /*0000*/  LDC R1, c[0x0][0x37c] ;  /* 0x0000df00ff017b82 */ /* 0x000fe20000000800 */
[----:B------:R-:W0:Y:S07]  /*0010*/  S2R R3, SR_TID.X ;  /* 0x0000000000037919 */ /* 0x000e2e0000002100 */
[----:B------:R-:W0:Y:S01]  /*0020*/  S2UR UR4, SR_CTAID.X ;  /* 0x00000000000479c3 */ /* 0x000e220000002500 */
[----:B------:R-:W1:Y:S01]  /*0030*/  LDCU UR6, c[0x0][0x398] ;  /* 0x00007300ff0677ac */ /* 0x000e620008000800 */
[----:B------:R-:W2:Y:S06]  /*0040*/  S2R R5, SR_TID.Y ;  /* 0x0000000000057919 */ /* 0x000eac0000002200 */
[----:B------:R-:W0:Y:S08]  /*0050*/  LDC R0, c[0x0][0x360] ;  /* 0x0000d800ff007b82 */ /* 0x000e300000000800 */
[----:B------:R-:W2:Y:S08]  /*0060*/  S2UR UR5, SR_CTAID.Y ;  /* 0x00000000000579c3 */ /* 0x000eb00000002600 */
[----:B------:R-:W2:Y:S08]  /*0070*/  LDC R16, c[0x0][0x364] ;  /* 0x0000d900ff107b82 */ /* 0x000eb00000000800 */
[----:B------:R-:W3:Y:S01]  /*0080*/  LDC R17, c[0x0][0x3a4] ;  /* 0x0000e900ff117b82 */ /* 0x000ee20000000800 */
[----:B0-----:R-:W-:-:S02]  /*0090*/  IMAD R0, R0, UR4, R3 ;  /* 0x0000000400007c24 */ /* 0x001fc4000f8e0203 */
[----:B--2---:R-:W-:-:S03]  /*00a0*/  IMAD R16, R16, UR5, R5 ;  /* 0x0000000510107c24 */ /* 0x004fc6000f8e0205 */
[----:B---3--:R-:W-:-:S04]  /*00b0*/  ISETP.GE.AND P0, PT, R0, R17, PT ;  /* 0x000000110000720c */ /* 0x008fc80003f06270 */
[----:B-1----:R-:W-:-:S13]  /*00c0*/  ISETP.GE.OR P0, PT, R16, UR6, P0 ;  /* 0x0000000610007c0c */ /* 0x002fda0008706670 */
[----:B------:R-:W-:Y:S05]  /*00d0*/  @P0 EXIT ;  /* 0x000000000000094d */ /* 0x000fea0003800000 */
[----:B------:R-:W0:Y:S01]  /*00e0*/  LDC R19, c[0x0][0x39c] ;  /* 0x0000e700ff137b82 */ /* 0x000e220000000800 */
[----:B------:R-:W1:Y:S01]  /*00f0*/  LDCU.64 UR4, c[0x0][0x358] ;  /* 0x00006b00ff0477ac */ /* 0x000e620008000a00 */
[----:B------:R-:W-:Y:S01]  /*0100*/  HFMA2 R24, -RZ, RZ, 0, 0 ;  /* 0x00000000ff187431 */ /* 0x000fe200000001ff */
[----:B0-----:R-:W-:-:S13]  /*0110*/  ISETP.GE.AND P0, PT, R19, 0x1, PT ;  /* 0x000000011300780c */ /* 0x001fda0003f06270 */
[----:B-1----:R-:W-:Y:S05]  /*0120*/  @!P0 BRA `(.L_x_0) ;  /* 0x0000000400dc8947 */ /* 0x002fea0003800000 */
[C---:B------:R-:W-:Y:S01]  /*0130*/  ISETP.GE.U32.AND P1, PT, R19.reuse, 0x8, PT ;  /* 0x000000081300780c */ /* 0x040fe20003f26070 */
[----:B------:R-:W-:Y:S01]  /*0140*/  IMAD R20, R16, R19, RZ ;  /* 0x0000001310147224 */ /* 0x000fe200078e02ff */
[----:B------:R-:W-:Y:S02]  /*0150*/  LOP3.LUT R27, R19, 0x7, RZ, 0xc0, !PT ;  /* 0x00000007131b7812 */ /* 0x000fe400078ec0ff */
[----:B------:R-:W-:Y:S02]  /*0160*/  MOV R21, RZ ;  /* 0x000000ff00157202 */ /* 0x000fe40000000f00 */
[----:B------:R-:W-:Y:S02]  /*0170*/  ISETP.NE.AND P0, PT, R27, RZ, PT ;  /* 0x000000ff1b00720c */ /* 0x000fe40003f05270 */
[----:B------:R-:W-:-:S05]  /*0180*/  MOV R24, RZ ;  /* 0x000000ff00187202 */ /* 0x000fca0000000f00 */
[----:B------:R-:W-:Y:S06]  /*0190*/  @!P1 BRA `(.L_x_1) ;  /* 0x0000000000c09947 */ /* 0x000fec0003800000 */
[----:B------:R-:W0:Y:S01]  /*01a0*/  LDC.64 R2, c[0x0][0x380] ;  /* 0x0000e000ff027b82 */ /* 0x000e220000000a00 */
[----:B------:R-:W-:Y:S02]  /*01b0*/  LOP3.LUT R21, R19, 0x7ffffff8, RZ, 0xc0, !PT ;  /* 0x7ffffff813157812 */ /* 0x000fe400078ec0ff */
[----:B------:R-:W-:Y:S02]  /*01c0*/  MOV R24, RZ ;  /* 0x000000ff00187202 */ /* 0x000fe40000000f00 */
[----:B------:R-:W-:Y:S02]  /*01d0*/  MOV R18, R0 ;  /* 0x0000000000127202 */ /* 0x000fe40000000f00 */
[----:B------:R-:W-:Y:S01]  /*01e0*/  IADD3 R22, PT, PT, -R21, RZ, RZ ;  /* 0x000000ff15167210 */ /* 0x000fe20007ffe1ff */
[----:B0-----:R-:W-:-:S03]  /*01f0*/  IMAD.WIDE.U32 R2, R20, 0x4, R2 ;  /* 0x0000000414027825 */ /* 0x001fc600078e0002 */
[----:B------:R-:W-:-:S04]  /*0200*/  IADD3 R4, P1, PT, R2, 0x10, RZ ;  /* 0x0000001002047810 */ /* 0x000fc80007f3e0ff */
[----:B------:R-:W-:-:S09]  /*0210*/  IADD3.X R3, PT, PT, RZ, R3, RZ, P1, !PT ;  /* 0x00000003ff037210 */ /* 0x000fd20000ffe4ff */
.L_x_2:
[----:B------:R-:W0:Y:S01]  /*0220*/  LDC.64 R14, c[0x0][0x388] ;  /* 0x0000e200ff0e7b82 */ /* 0x000e220000000a00 */
[----:B------:R-:W-:-:S05]  /*0230*/  MOV R2, R4 ;  /* 0x0000000400027202 */ /* 0x000fca0000000f00 */
[----:B------:R-:W2:Y:S04]  /*0240*/  LDG.E R25, desc[UR4][R2.64+-0x10] ;  /* 0xfffff00402197981 */ /* 0x000ea8000c1e1900 */
[----:B------:R-:W3:Y:S04]  /*0250*/  LDG.E R23, desc[UR4][R2.64+-0xc] ;  /* 0xfffff40402177981 */ /* 0x000ee8000c1e1900 */
[----:B------:R-:W4:Y:S04]  /*0260*/  LDG.E R29, desc[UR4][R2.64+-0x8] ;  /* 0xfffff804021d7981 */ /* 0x000f28000c1e1900 */
[----:B------:R-:W5:Y:S01]  /*0270*/  LDG.E R28, desc[UR4][R2.64+-0x4] ;  /* 0xfffffc04021c7981 */ /* 0x000f62000c1e1900 */
[----:B0-----:R-:W-:-:S05]  /*0280*/  IMAD.WIDE R14, R18, 0x4, R14 ;  /* 0x00000004120e7825 */ /* 0x001fca00078e020e */
[----:B------:R0:W2:Y:S01]  /*0290*/  LDG.E R26, desc[UR4][R14.64] ;  /* 0x000000040e1a7981 */ /* 0x0000a2000c1e1900 */
[----:B------:R-:W-:-:S04]  /*02a0*/  IMAD.WIDE R12, R17, 0x4, R14 ;  /* 0x00000004110c7825 */ /* 0x000fc800078e020e */
[C---:B------:R-:W-:Y:S02]  /*02b0*/  IMAD.WIDE R4, R17.reuse, 0x4, R12 ;  /* 0x0000000411047825 */ /* 0x040fe400078e020c */
[----:B------:R-:W3:Y:S02]  /*02c0*/  LDG.E R12, desc[UR4][R12.64] ;  /* 0x000000040c0c7981 */ /* 0x000ee4000c1e1900 */
[C---:B------:R-:W-:Y:S02]  /*02d0*/  IMAD.WIDE R8, R17.reuse, 0x4, R4 ;  /* 0x0000000411087825 */ /* 0x040fe400078e0204 */
[----:B------:R-:W4:Y:S02]  /*02e0*/  LDG.E R4, desc[UR4][R4.64] ;  /* 0x0000000404047981 */ /* 0x000f24000c1e1900 */
[C---:B------:R-:W-:Y:S02]  /*02f0*/  IMAD.WIDE R6, R17.reuse, 0x4, R8 ;  /* 0x0000000411067825 */ /* 0x040fe400078e0208 */
[----:B------:R-:W5:Y:S02]  /*0300*/  LDG.E R8, desc[UR4][R8.64] ;  /* 0x0000000408087981 */ /* 0x000f64000c1e1900 */
[----:B------:R-:W-:-:S02]  /*0310*/  IMAD.WIDE R10, R17, 0x4, R6 ;  /* 0x00000004110a7825 */ /* 0x000fc400078e0206 */
[----:B------:R-:W5:Y:S04]  /*0320*/  LDG.E R5, desc[UR4][R2.64] ;  /* 0x0000000402057981 */ /* 0x000f68000c1e1900 */
[----:B------:R-:W5:Y:S01]  /*0330*/  LDG.E R6, desc[UR4][R6.64] ;  /* 0x0000000406067981 */ /* 0x000f62000c1e1900 */
[----:B0-----:R-:W-:-:S03]  /*0340*/  IMAD.WIDE R14, R17, 0x4, R10 ;  /* 0x00000004110e7825 */ /* 0x001fc600078e020a */
[----:B------:R-:W5:Y:S04]  /*0350*/  LDG.E R10, desc[UR4][R10.64] ;  /* 0x000000040a0a7981 */ /* 0x000f68000c1e1900 */
[----:B------:R-:W5:Y:S04]  /*0360*/  LDG.E R13, desc[UR4][R14.64] ;  /* 0x000000040e0d7981 */ /* 0x000f68000c1e1900 */
[----:B------:R-:W5:Y:S04]  /*0370*/  LDG.E R7, desc[UR4][R2.64+0x4] ;  /* 0x0000040402077981 */ /* 0x000f68000c1e1900 */
[----:B------:R-:W5:Y:S01]  /*0380*/  LDG.E R9, desc[UR4][R2.64+0xc] ;  /* 0x00000c0402097981 */ /* 0x000f62000c1e1900 */
[----:B--2---:R-:W-:-:S02]  /*0390*/  IMAD R26, R25, R26, R24 ;  /* 0x0000001a191a7224 */ /* 0x004fc400078e0218 */
[----:B------:R-:W-:Y:S02]  /*03a0*/  IMAD.WIDE R24, R17, 0x4, R14 ;  /* 0x0000000411187825 */ /* 0x000fe400078e020e */
[----:B------:R0:W2:Y:S04]  /*03b0*/  LDG.E R14, desc[UR4][R2.64+0x8] ;  /* 0x00000804020e7981 */ /* 0x0000a8000c1e1900 */
[----:B------:R-:W2:Y:S01]  /*03c0*/  LDG.E R24, desc[UR4][R24.64] ;  /* 0x0000000418187981 */ /* 0x000ea2000c1e1900 */
[----:B---3--:R-:W-:Y:S01]  /*03d0*/  IMAD R12, R23, R12, R26 ;  /* 0x0000000c170c7224 */ /* 0x008fe200078e021a */
[----:B------:R-:W-:-:S03]  /*03e0*/  IADD3 R22, PT, PT, R22, 0x8, RZ ;  /* 0x0000000816167810 */ /* 0x000fc60007ffe0ff */
[----:B----4-:R-:W-:Y:S01]  /*03f0*/  IMAD R29, R29, R4, R12 ;  /* 0x000000041d1d7224 */ /* 0x010fe200078e020c */
[----:B------:R-:W-:-:S03]  /*0400*/  ISETP.NE.AND P1, PT, R22, RZ, PT ;  /* 0x000000ff1600720c */ /* 0x000fc60003f25270 */
[----:B-----5:R-:W-:Y:S01]  /*0410*/  IMAD R8, R28, R8, R29 ;  /* 0x000000081c087224 */ /* 0x020fe200078e021d */
[----:B------:R-:W-:-:S03]  /*0420*/  IADD3 R4, P2, PT, R2, 0x20, RZ ;  /* 0x0000002002047810 */ /* 0x000fc60007f5e0ff */
[----:B------:R-:W-:Y:S01]  /*0430*/  IMAD R5, R5, R6, R8 ;  /* 0x0000000605057224 */ /* 0x000fe200078e0208 */
[----:B0-----:R-:W-:Y:S02]  /*0440*/  IADD3.X R3, PT, PT, RZ, R3, RZ, P2, !PT ;  /* 0x00000003ff037210 */ /* 0x001fe400017fe4ff */
[----:B------:R-:W-:Y:S01]  /*0450*/  LEA R18, R17, R18, 0x3 ;  /* 0x0000001211127211 */ /* 0x000fe200078e18ff */
[----:B------:R-:W-:-:S04]  /*0460*/  IMAD R5, R7, R10, R5 ;  /* 0x0000000a07057224 */ /* 0x000fc800078e0205 */
[----:B--2---:R-:W-:-:S04]  /*0470*/  IMAD R5, R14, R13, R5 ;  /* 0x0000000d0e057224 */ /* 0x004fc800078e0205 */
[----:B------:R-:W-:Y:S01]  /*0480*/  IMAD R24, R9, R24, R5 ;  /* 0x0000001809187224 */ /* 0x000fe200078e0205 */
[----:B------:R-:W-:Y:S06]  /*0490*/  @P1 BRA `(.L_x_2) ;  /* 0xfffffffc00601947 */ /* 0x000fec000383ffff */
.L_x_1:
[----:B------:R-:W-:Y:S05]  /*04a0*/  @!P0 BRA `(.L_x_0) ;  /* 0x0000000000fc8947 */ /* 0x000fea0003800000 */
[----:B------:R-:W-:Y:S02]  /*04b0*/  ISETP.GE.U32.AND P1, PT, R27, 0x4, PT ;  /* 0x000000041b00780c */ /* 0x000fe40003f26070 */
[----:B------:R-:W-:-:S04]  /*04c0*/  LOP3.LUT R14, R19, 0x3, RZ, 0xc0, !PT ;  /* 0x00000003130e7812 */ /* 0x000fc800078ec0ff */
[----:B------:R-:W-:-:S07]  /*04d0*/  ISETP.NE.AND P0, PT, R14, RZ, PT ;  /* 0x000000ff0e00720c */ /* 0x000fce0003f05270 */
[----:B------:R-:W-:Y:S06]  /*04e0*/  @!P1 BRA `(.L_x_3) ;  /* 0x00000000006c9947 */ /* 0x000fec0003800000 */
[----:B------:R-:W0:Y:S01]  /*04f0*/  LDC.64 R4, c[0x0][0x388] ;  /* 0x0000e200ff047b82 */ /* 0x000e220000000a00 */
[----:B------:R-:W1:Y:S01]  /*0500*/  LDCU.64 UR6, c[0x0][0x380] ;  /* 0x00007000ff0677ac */ /* 0x000e620008000a00 */
[----:B------:R-:W-:Y:S01]  /*0510*/  IMAD R7, R21, R17, R0 ;  /* 0x0000001115077224 */ /* 0x000fe200078e0200 */
[CC--:B------:R-:W-:Y:S02]  /*0520*/  IADD3 R3, PT, PT, R20.reuse, R21.reuse, RZ ;  /* 0x0000001514037210 */ /* 0x0c0fe40007ffe0ff */
[----:B------:R-:W-:-:S03]  /*0530*/  IADD3 R8, P1, PT, R20, R21, RZ ;  /* 0x0000001514087210 */ /* 0x000fc60007f3e0ff */
[----:B------:R-:W2:Y:S01]  /*0540*/  LDC.64 R12, c[0x0][0x380] ;  /* 0x0000e000ff0c7b82 */ /* 0x000ea20000000a00 */
[----:B0-----:R-:W-:-:S04]  /*0550*/  IMAD.WIDE R4, R7, 0x4, R4 ;  /* 0x0000000407047825 */ /* 0x001fc800078e0204 */
[----:B------:R-:W-:Y:S02]  /*0560*/  IMAD.WIDE R6, R17, 0x4, R4 ;  /* 0x0000000411067825 */ /* 0x000fe400078e0204 */
[----:B------:R-:W3:Y:S02]  /*0570*/  LDG.E R4, desc[UR4][R4.64] ;  /* 0x0000000404047981 */ /* 0x000ee4000c1e1900 */
[----:B--2---:R-:W-:Y:S01]  /*0580*/  IMAD.WIDE.U32 R12, R3, 0x4, R12 ;  /* 0x00000004030c7825 */ /* 0x004fe200078e000c */
[----:B------:R-:W-:Y:S02]  /*0590*/  IADD3.X R3, PT, PT, RZ, RZ, RZ, P1, !PT ;  /* 0x000000ffff037210 */ /* 0x000fe40000ffe4ff */
[----:B-1----:R-:W-:-:S03]  /*05a0*/  LEA R2, P1, R8, UR6, 0x2 ;  /* 0x0000000608027c11 */ /* 0x002fc6000f8210ff */
[----:B------:R-:W3:Y:S01]  /*05b0*/  LDG.E R13, desc[UR4][R12.64] ;  /* 0x000000040c0d7981 */ /* 0x000ee2000c1e1900 */
[----:B------:R-:W-:Y:S01]  /*05c0*/  LEA.HI.X R3, R8, UR7, R3, 0x2, P1 ;  /* 0x0000000708037c11 */ /* 0x000fe200088f1403 */
[C---:B------:R-:W-:Y:S02]  /*05d0*/  IMAD.WIDE R8, R17.reuse, 0x4, R6 ;  /* 0x0000000411087825 */ /* 0x040fe400078e0206 */
[----:B------:R-:W2:Y:S04]  /*05e0*/  LDG.E R6, desc[UR4][R6.64] ;  /* 0x0000000406067981 */ /* 0x000ea8000c1e1900 */
[----:B------:R-:W2:Y:S01]  /*05f0*/  LDG.E R15, desc[UR4][R2.64+0x4] ;  /* 0x00000404020f7981 */ /* 0x000ea2000c1e1900 */
[----:B------:R-:W-:-:S03]  /*0600*/  IMAD.WIDE R10, R17, 0x4, R8 ;  /* 0x00000004110a7825 */ /* 0x000fc600078e0208 */
[----:B------:R-:W4:Y:S04]  /*0610*/  LDG.E R22, desc[UR4][R8.64] ;  /* 0x0000000408167981 */ /* 0x000f28000c1e1900 */
[----:B------:R-:W4:Y:S04]  /*0620*/  LDG.E R18, desc[UR4][R2.64+0x8] ;  /* 0x0000080402127981 */ /* 0x000f28000c1e1900 */
[----:B------:R-:W5:Y:S04]  /*0630*/  LDG.E R26, desc[UR4][R2.64+0xc] ;  /* 0x00000c04021a7981 */ /* 0x000f68000c1e1900 */
[----:B------:R-:W5:Y:S01]  /*0640*/  LDG.E R10, desc[UR4][R10.64] ;  /* 0x000000040a0a7981 */ /* 0x000f62000c1e1900 */
[----:B------:R-:W-:Y:S01]  /*0650*/  IADD3 R21, PT, PT, R21, 0x4, RZ ;  /* 0x0000000415157810 */ /* 0x000fe20007ffe0ff */
[----:B---3--:R-:W-:-:S04]  /*0660*/  IMAD R24, R13, R4, R24 ;  /* 0x000000040d187224 */ /* 0x008fc800078e0218 */
[----:B--2---:R-:W-:-:S04]  /*0670*/  IMAD R15, R15, R6, R24 ;  /* 0x000000060f0f7224 */ /* 0x004fc800078e0218 */
[----:B----4-:R-:W-:-:S04]  /*0680*/  IMAD R15, R18, R22, R15 ;  /* 0x00000016120f7224 */ /* 0x010fc800078e020f */
[----:B-----5:R-:W-:-:S07]  /*0690*/  IMAD R24, R26, R10, R15 ;  /* 0x0000000a1a187224 */ /* 0x020fce00078e020f */
.L_x_3:
[----:B------:R-:W-:Y:S05]  /*06a0*/  @!P0 BRA `(.L_x_0) ;  /* 0x00000000007c8947 */ /* 0x000fea0003800000 */
[----:B------:R-:W-:Y:S01]  /*06b0*/  ISETP.NE.AND P1, PT, R14, 0x1, PT ;  /* 0x000000010e00780c */ /* 0x000fe20003f25270 */
[----:B------:R-:W0:Y:S01]  /*06c0*/  LDC.64 R10, c[0x0][0x380] ;  /* 0x0000e000ff0a7b82 */ /* 0x000e220000000a00 */
[----:B------:R-:W-:-:S04]  /*06d0*/  LOP3.LUT R19, R19, 0x1, RZ, 0xc0, !PT ;  /* 0x0000000113137812 */ /* 0x000fc800078ec0ff */
[----:B------:R-:W-:-:S03]  /*06e0*/  ISETP.NE.U32.AND P0, PT, R19, 0x1, PT ;  /* 0x000000011300780c */ /* 0x000fc60003f05070 */
[----:B------:R-:W1:Y:S04]  /*06f0*/  LDC.64 R8, c[0x0][0x388] ;  /* 0x0000e200ff087b82 */ /* 0x000e680000000a00 */
[CC--:B------:R-:W-:Y:S02]  /*0700*/  @P1 IADD3 R13, PT, PT, R20.reuse, R21.reuse, RZ ;  /* 0x00000015140d1210 */ /* 0x0c0fe40007ffe0ff */
[----:B------:R-:W-:Y:S02]  /*0710*/  @P1 IADD3 R12, P2, PT, R20, R21, RZ ;  /* 0x00000015140c1210 */ /* 0x000fe40007f5e0ff */
[----:B------:R-:W2:Y:S02]  /*0720*/  @P1 LDC.64 R2, c[0x0][0x380] ;  /* 0x0000e000ff021b82 */ /* 0x000ea40000000a00 */
[----:B------:R-:W-:-:S06]  /*0730*/  @P1 IADD3.X R14, PT, PT, RZ, RZ, RZ, P2, !PT ;  /* 0x000000ffff0e1210 */ /* 0x000fcc00017fe4ff */
[----:B------:R-:W3:Y:S01]  /*0740*/  LDC.64 R4, c[0x0][0x380] ;  /* 0x0000e000ff047b82 */ /* 0x000ee20000000a00 */
[----:B0-----:R-:W-:-:S04]  /*0750*/  @P1 IMAD.WIDE.U32 R10, R13, 0x4, R10 ;  /* 0x000000040d0a1825 */ /* 0x001fc800078e000a */
[C---:B------:R-:W-:Y:S01]  /*0760*/  @P1 IMAD R13, R21.reuse, R17, R0 ;  /* 0x00000011150d1224 */ /* 0x040fe200078e0200 */
[----:B------:R-:W-:Y:S01]  /*0770*/  @P1 IADD3 R21, PT, PT, R21, 0x2, RZ ;  /* 0x0000000215151810 */ /* 0x000fe20007ffe0ff */
[----:B------:R-:W4:Y:S01]  /*0780*/  @P1 LDG.E R11, desc[UR4][R10.64] ;  /* 0x000000040a0b1981 */ /* 0x000f22000c1e1900 */
[----:B------:R-:W0:Y:S01]  /*0790*/  LDC.64 R6, c[0x0][0x388] ;  /* 0x0000e200ff067b82 */ /* 0x000e220000000a00 */
[----:B-1----:R-:W-:Y:S01]  /*07a0*/  @P1 IMAD.WIDE R8, R13, 0x4, R8 ;  /* 0x000000040d081825 */ /* 0x002fe200078e0208 */
[----:B------:R-:W-:Y:S02]  /*07b0*/  @!P0 IADD3 R15, PT, PT, R20, R21, RZ ;  /* 0x00000015140f8210 */ /* 0x000fe40007ffe0ff */
[----:B--2---:R-:W-:Y:S01]  /*07c0*/  @P1 LEA R2, P2, R12, R2, 0x2 ;  /* 0x000000020c021211 */ /* 0x004fe200078410ff */
[----:B------:R-:W-:-:S03]  /*07d0*/  @!P0 IMAD R21, R21, R17, R0 ;  /* 0x0000001115158224 */ /* 0x000fc600078e0200 */
[----:B------:R-:W-:Y:S01]  /*07e0*/  @P1 LEA.HI.X R3, R12, R3, R14, 0x2, P2 ;  /* 0x000000030c031211 */ /* 0x000fe200010f140e */
[----:B------:R-:W-:Y:S01]  /*07f0*/  @P1 IMAD.WIDE R12, R17, 0x4, R8 ;  /* 0x00000004110c1825 */ /* 0x000fe200078e0208 */
[----:B------:R-:W4:Y:S03]  /*0800*/  @P1 LDG.E R14, desc[UR4][R8.64] ;  /* 0x00000004080e1981 */ /* 0x000f26000c1e1900 */
[----:B---3--:R-:W-:Y:S01]  /*0810*/  @!P0 IMAD.WIDE.U32 R4, R15, 0x4, R4 ;  /* 0x000000040f048825 */ /* 0x008fe200078e0004 */
[----:B------:R-:W2:Y:S04]  /*0820*/  @P1 LDG.E R2, desc[UR4][R2.64+0x4] ;  /* 0x0000040402021981 */ /* 0x000ea8000c1e1900 */
[----:B------:R-:W2:Y:S01]  /*0830*/  @P1 LDG.E R12, desc[UR4][R12.64] ;  /* 0x000000040c0c1981 */ /* 0x000ea2000c1e1900 */
[----:B0-----:R-:W-:-:S03]  /*0840*/  @!P0 IMAD.WIDE R6, R21, 0x4, R6 ;  /* 0x0000000415068825 */ /* 0x001fc600078e0206 */
[----:B------:R-:W3:Y:S04]  /*0850*/  @!P0 LDG.E R5, desc[UR4][R4.64] ;  /* 0x0000000404058981 */ /* 0x000ee8000c1e1900 */
[----:B------:R-:W3:Y:S01]  /*0860*/  @!P0 LDG.E R6, desc[UR4][R6.64] ;  /* 0x0000000406068981 */ /* 0x000ee2000c1e1900 */
[----:B----4-:R-:W-:-:S04]  /*0870*/  @P1 IMAD R11, R11, R14, R24 ;  /* 0x0000000e0b0b1224 */ /* 0x010fc800078e0218 */
[----:B--2---:R-:W-:-:S04]  /*0880*/  @P1 IMAD R24, R2, R12, R11 ;  /* 0x0000000c02181224 */ /* 0x004fc800078e020b */
[----:B---3--:R-:W-:-:S07]  /*0890*/  @!P0 IMAD R24, R5, R6, R24 ;  /* 0x0000000605188224 */ /* 0x008fce00078e0218 */
.L_x_0:
[----:B------:R-:W0:Y:S01]  /*08a0*/  LDC.64 R2, c[0x0][0x390] ;  /* 0x0000e400ff027b82 */ /* 0x000e220000000a00 */
[----:B------:R-:W-:-:S04]  /*08b0*/  IMAD R17, R16, R17, R0 ;  /* 0x0000001110117224 */ /* 0x000fc800078e0200 */
[----:B0-----:R-:W-:-:S05]  /*08c0*/  IMAD.WIDE R2, R17, 0x4, R2 ;  /* 0x0000000411027825 */ /* 0x001fca00078e0202 */
[----:B------:R-:W-:Y:S01]  /*08d0*/  STG.E desc[UR4][R2.64], R24 ;  /* 0x0000001802007986 */ /* 0x000fe2000c101904 */
[----:B------:R-:W-:Y:S05]  /*08e0*/  EXIT ;  /* 0x000000000000794d */ /* 0x000fea0003800000 */
.L_x_4:
[----:B------:R-:W-:-:S00]  /*08f0*/  BRA `(.L_x_4) ;  /* 0xfffffffc00fc7947 */ /* 0x000fc0000383ffff */
[----:B------:R-:W-:-:S00]  /*0900*/  NOP ;  /* 0x0000000000007918 */ /* 0x000fc00000000000 */
[----:B------:R-:W-:-:S00]  /*0910*/  NOP ;  /* 0x0000000000007918 */ /* 0x000fc00000000000 */
[----:B------:R-:W-:-:S00]  /*0920*/  NOP ;  /* 0x0000000000007918 */ /* 0x000fc00000000000 */
[----:B------:R-:W-:-:S00]  /*0930*/  NOP ;  /* 0x0000000000007918 */ /* 0x000fc00000000000 */
[----:B------:R-:W-:-:S00]  /*0940*/  NOP ;  /* 0x0000000000007918 */ /* 0x000fc00000000000 */
[----:B------:R-:W-:-:S00]  /*0950*/  NOP ;  /* 0x0000000000007918 */ /* 0x000fc00000000000 */
[----:B------:R-:W-:-:S00]  /*0960*/  NOP ;  /* 0x0000000000007918 */ /* 0x000fc00000000000 */
[----:B------:R-:W-:-:S00]  /*0970*/  NOP ;  /* 0x0000000000007918 */ /* 0x000fc00000000000 */
.L_x_8:


//--------------------- .text._Z13matmul_sharedPiS_S_iiii --------------------------
	.section	.text._Z13matmul_sharedPiS_S_iiii,"ax",@progbits
	.align	128
        .global         _Z13matmul_sharedPiS_S_iiii
        .type           _Z13matmul_sharedPiS_S_iiii,@function
        .size           _Z13matmul_sharedPiS_S_iiii,(.L_x_9 - _Z13matmul_sharedPiS_S_iiii)
        .other          _Z13matmul_sharedPiS_S_iiii,@"STO_CUDA_ENTRY STV_DEFAULT"
_Z13matmul_sharedPiS_S_iiii:
.text._Z13matmul_sharedPiS_S_iiii:
[----:B------:R-:W-:Y:S01]  /*0000*/  LDC R1, c[0x0][0x37c] ;  /* 0x0000df00ff017b82 */ /* 0x000fe20000000800 */
[----:B------:R-:W0:Y:S01]  /*0010*/  S2R R5, SR_CTAID.Y ;  /* 0x0000000000057919 */ /* 0x000e220000002600 */
[----:B------:R-:W1:Y:S01]  /*0020*/  LDCU UR10, c[0x0][0x39c] ;  /* 0x00007380ff0a77ac */ /* 0x000e620008000800 */
[----:B------:R-:W-:Y:S01]  /*0030*/  HFMA2 R21, -RZ, RZ, 0, 0 ;  /* 0x00000000ff157431 */ /* 0x000fe200000001ff */
[----:B------:R-:W0:Y:S01]  /*0040*/  S2R R3, SR_TID.Y ;  /* 0x0000000000037919 */ /* 0x000e220000002200 */
[----:B------:R-:W2:Y:S01]  /*0050*/  LDCU UR14, c[0x0][0x3a4] ;  /* 0x00007480ff0e77ac */ /* 0x000ea20008000800 */
[----:B------:R-:W3:Y:S01]  /*0060*/  S2R R9, SR_CTAID.X ;  /* 0x0000000000097919 */ /* 0x000ee20000002500 */
[----:B------:R-:W4:Y:S01]  /*0070*/  LDCU.64 UR8, c[0x0][0x358] ;  /* 0x00006b00ff0877ac */ /* 0x000f220008000a00 */
[----:B------:R-:W3:Y:S01]  /*0080*/  S2R R0, SR_TID.X ;  /* 0x0000000000007919 */ /* 0x000ee20000002100 */
[----:B-1----:R-:W-:Y:S01]  /*0090*/  UISETP.GE.AND UP0, UPT, UR10, 0x1, UPT ;  /* 0x000000010a00788c */ /* 0x002fe2000bf06270 */
[----:B0-----:R-:W-:-:S02]  /*00a0*/  LEA R5, R5, R3, 0x4 ;  /* 0x0000000305057211 */ /* 0x001fc400078e20ff */
[----:B---3--:R-:W-:-:S06]  /*00b0*/  LEA R2, R9, R0, 0x4 ;  /* 0x0000000009027211 */ /* 0x008fcc00078e20ff */
[----:B--2-4-:R-:W-:Y:S05]  /*00c0*/  BRA.U !UP0, `(.L_x_5) ;  /* 0x0000000508387547 */ /* 0x014fea000b800000 */
[----:B------:R-:W0:Y:S01]  /*00d0*/  S2UR UR7, SR_CgaCtaId ;  /* 0x00000000000779c3 */ /* 0x000e220000008800 */
[----:B------:R-:W1:Y:S01]  /*00e0*/  LDCU UR11, c[0x0][0x3a4] ;  /* 0x00007480ff0b77ac */ /* 0x000e620008000800 */
[----:B------:R-:W-:Y:S01]  /*00f0*/  MOV R21, RZ ;  /* 0x000000ff00157202 */ /* 0x000fe20000000f00 */
[----:B------:R-:W-:Y:S01]  /*0100*/  IMAD R18, R5, UR10, R0 ;  /* 0x0000000a05127c24 */ /* 0x000fe2000f8e0200 */
[----:B------:R-:W-:Y:S01]  /*0110*/  UMOV UR5, 0x400 ;  /* 0x0000040000057882 */ /* 0x000fe20000000000 */
[----:B------:R-:W-:-:S03]  /*0120*/  UIADD3 UR4, UPT, UPT, UR10, 0xf, URZ ;  /* 0x0000000f0a047890 */ /* 0x000fc6000fffe0ff */
[----:B------:R-:W2:Y:S01]  /*0130*/  LDC.64 R22, c[0x0][0x380] ;  /* 0x0000e000ff167b82 */ /* 0x000ea20000000a00 */
[----:B------:R-:W-:Y:S02]  /*0140*/  UIADD3 UR6, UPT, UPT, UR5, 0x400, URZ ;  /* 0x0000040005067890 */ /* 0x000fe4000fffe0ff */
[----:B------:R-:W-:Y:S01]  /*0150*/  USHF.R.U32.HI UR4, URZ, 0x4, UR4 ;  /* 0x00000004ff047899 */ /* 0x000fe20008011604 */
[----:B------:R-:W3:Y:S04]  /*0160*/  LDCU.64 UR12, c[0x0][0x398] ;  /* 0x00007300ff0c77ac */ /* 0x000ee80008000a00 */
[----:B------:R-:W4:Y:S01]  /*0170*/  LDC.64 R6, c[0x0][0x3a0] ;  /* 0x0000e800ff067b82 */ /* 0x000f220000000a00 */
[----:B------:R-:W-:Y:S01]  /*0180*/  UIADD3 UR4, UPT, UPT, -UR4, URZ, URZ ;  /* 0x000000ff04047290 */ /* 0x000fe2000fffe1ff */
[----:B-1----:R-:W-:Y:S01]  /*0190*/  IMAD R4, R3, UR11, R0 ;  /* 0x0000000b03047c24 */ /* 0x002fe2000f8e0200 */
[----:B0-----:R-:W-:-:S04]  /*01a0*/  ULEA UR5, UR7, UR5, 0x18 ;  /* 0x0000000507057291 */ /* 0x001fc8000f8ec0ff */
[----:B------:R-:W-:Y:S01]  /*01b0*/  LEA R4, R9, R4, 0x4 ;  /* 0x0000000409047211 */ /* 0x000fe200078e20ff */
[----:B------:R-:W-:Y:S01]  /*01c0*/  ULEA UR6, UR7, UR6, 0x18 ;  /* 0x0000000607067291 */ /* 0x000fe2000f8ec0ff */
[----:B------:R-:W-:-:S05]  /*01d0*/  LEA R17, R3, UR5, 0x6 ;  /* 0x0000000503117c11 */ /* 0x000fca000f8e30ff */
[C---:B------:R-:W-:Y:S02]  /*01e0*/  LEA R16, R0.reuse, UR6, 0x2 ;  /* 0x0000000600107c11 */ /* 0x040fe4000f8e10ff */
[----:B------:R-:W-:Y:S02]  /*01f0*/  LEA R19, R0, R17, 0x2 ;  /* 0x0000001100137211 */ /* 0x000fe400078e10ff */
[----:B---3--:R-:W-:-:S07]  /*0200*/  LEA R20, R3, R16, 0x6 ;  /* 0x0000001003147211 */ /* 0x008fce00078e30ff */
.L_x_6:
[----:B----4-:R-:W-:Y:S01]  /*0210*/  ISETP.GE.AND P0, PT, R3, R6, PT ;  /* 0x000000060300720c */ /* 0x010fe20003f06270 */
[----:B------:R-:W-:Y:S01]  /*0220*/  HFMA2 R27, -RZ, RZ, 0, 0 ;  /* 0x00000000ff1b7431 */ /* 0x000fe200000001ff */
[----:B------:R-:W-:Y:S01]  /*0230*/  ISETP.GE.AND P1, PT, R0, UR13, PT ;  /* 0x0000000d00007c0c */ /* 0x000fe2000bf26270 */
[----:B--2---:R-:W-:Y:S01]  /*0240*/  IMAD.WIDE R8, R18, 0x4, R22 ;  /* 0x0000000412087825 */ /* 0x004fe200078e0216 */
[----:B------:R-:W-:Y:S02]  /*0250*/  ISETP.GE.OR P0, PT, R2, R7, P0 ;  /* 0x000000070200720c */ /* 0x000fe40000706670 */
[----:B------:R-:W-:Y:S02]  /*0260*/  ISETP.GE.OR P1, PT, R5, UR12, P1 ;  /* 0x0000000c05007c0c */ /* 0x000fe40008f26670 */
[----:B------:R-:W-:-:S09]  /*0270*/  MOV R24, RZ ;  /* 0x000000ff00187202 */ /* 0x000fd20000000f00 */
[----:B------:R-:W0:Y:S02]  /*0280*/  @!P0 LDC.64 R10, c[0x0][0x388] ;  /* 0x0000e200ff0a8b82 */ /* 0x000e240000000a00 */
[----:B------:R-:W2:Y:S01]  /*0290*/  @!P1 LDG.E R24, desc[UR8][R8.64] ;  /* 0x0000000808189981 */ /* 0x000ea2000c1e1900 */
[----:B0-----:R-:W-:-:S05]  /*02a0*/  @!P0 IMAD.WIDE R10, R4, 0x4, R10 ;  /* 0x00000004040a8825 */ /* 0x001fca00078e020a */
[----:B------:R-:W3:Y:S01]  /*02b0*/  @!P0 LDG.E R27, desc[UR8][R10.64] ;  /* 0x000000080a1b8981 */ /* 0x000ee2000c1e1900 */
[----:B------:R-:W-:-:S04]  /*02c0*/  UIADD3 UR4, UPT, UPT, UR4, 0x1, URZ ;  /* 0x0000000104047890 */ /* 0x000fc8000fffe0ff */
[----:B------:R-:W-:Y:S01]  /*02d0*/  UISETP.NE.AND UP0, UPT, UR4, URZ, UPT ;  /* 0x000000ff0400728c */ /* 0x000fe2000bf05270 */
[----:B------:R-:W-:Y:S02]  /*02e0*/  IADD3 R3, PT, PT, R3, 0x10, RZ ;  /* 0x0000001003037810 */ /* 0x000fe40007ffe0ff */
[----:B------:R-:W-:Y:S02]  /*02f0*/  IADD3 R18, PT, PT, R18, 0x10, RZ ;  /* 0x0000001012127810 */ /* 0x000fe40007ffe0ff */
[----:B------:R-:W-:Y:S02]  /*0300*/  IADD3 R0, PT, PT, R0, 0x10, RZ ;  /* 0x0000001000007810 */ /* 0x000fe40007ffe0ff */
[----:B------:R-:W-:Y:S01]  /*0310*/  LEA R4, R7, R4, 0x4 ;  /* 0x0000000407047211 */ /* 0x000fe200078e20ff */
[----:B--2---:R-:W-:Y:S04]  /*0320*/  STS [R19], R24 ;  /* 0x0000001813007388 */ /* 0x004fe80000000800 */
[----:B---3--:R-:W-:Y:S01]  /*0330*/  STS [R20], R27 ;  /* 0x0000001b14007388 */ /* 0x008fe20000000800 */
[----:B------:R-:W-:Y:S06]  /*0340*/  BAR.SYNC.DEFER_BLOCKING 0x0 ;  /* 0x0000000000007b1d */ /* 0x000fec0000010000 */
[----:B------:R-:W-:Y:S04]  /*0350*/  LDS R26, [R16] ;  /* 0x00000000101a7984 */ /* 0x000fe80000000800 */
[----:B------:R-:W0:Y:S04]  /*0360*/  LDS.128 R12, [R17] ;  /* 0x00000000110c7984 */ /* 0x000e280000000c00 */
[----:B------:R-:W1:Y:S04]  /*0370*/  LDS R28, [R16+0x40] ;  /* 0x00004000101c7984 */ /* 0x000e680000000800 */
[----:B------:R-:W2:Y:S04]  /*0380*/  LDS R25, [R16+0x80] ;  /* 0x0000800010197984 */ /* 0x000ea80000000800 */
[----:B------:R-:W-:Y:S04]  /*0390*/  LDS.128 R8, [R17+0x10] ;  /* 0x0000100011087984 */ /* 0x000fe80000000c00 */
[----:B------:R-:W-:Y:S01]  /*03a0*/  LDS R24, [R16+0x240] ;  /* 0x0002400010187984 */ /* 0x000fe20000000800 */
[----:B0-----:R-:W-:-:S03]  /*03b0*/  IMAD R12, R12, R26, R21 ;  /* 0x0000001a0c0c7224 */ /* 0x001fc600078e0215 */
[----:B------:R-:W0:Y:S04]  /*03c0*/  LDS R21, [R16+0xc0] ;  /* 0x0000c00010157984 */ /* 0x000e280000000800 */
[----:B------:R-:W3:Y:S01]  /*03d0*/  LDS R26, [R16+0x100] ;  /* 0x00010000101a7984 */ /* 0x000ee20000000800 */
[----:B-1----:R-:W-:-:S03]  /*03e0*/  IMAD R13, R28, R13, R12 ;  /* 0x0000000d1c0d7224 */ /* 0x002fc600078e020c */
[----:B------:R-:W1:Y:S01]  /*03f0*/  LDS R12, [R16+0x140] ;  /* 0x00014000100c7984 */ /* 0x000e620000000800 */
[----:B--2---:R-:W-:-:S03]  /*0400*/  IMAD R14, R25, R14, R13 ;  /* 0x0000000e190e7224 */ /* 0x004fc600078e020d */
[----:B------:R-:W2:Y:S01]  /*0410*/  LDS R25, [R16+0x180] ;  /* 0x0001800010197984 */ /* 0x000ea20000000800 */
[----:B0-----:R-:W-:-:S03]  /*0420*/  IMAD R15, R21, R15, R14 ;  /* 0x0000000f150f7224 */ /* 0x001fc600078e020e */
[----:B------:R-:W-:Y:S01]  /*0430*/  LDS R21, [R16+0x280] ;  /* 0x0002800010157984 */ /* 0x000fe20000000800 */
[----:B---3--:R-:W-:-:S03]  /*0440*/  IMAD R15, R8, R26, R15 ;  /* 0x0000001a080f7224 */ /* 0x008fc600078e020f */
[----:B------:R-:W0:Y:S01]  /*0450*/  LDS R8, [R16+0x1c0] ;  /* 0x0001c00010087984 */ /* 0x000e220000000800 */
[----:B-1----:R-:W-:-:S03]  /*0460*/  IMAD R9, R12, R9, R15 ;  /* 0x000000090c097224 */ /* 0x002fc600078e020f */
[----:B------:R-:W-:Y:S04]  /*0470*/  LDS R26, [R16+0x200] ;  /* 0x00020000101a7984 */ /* 0x000fe80000000800 */
[----:B------:R-:W1:Y:S01]  /*0480*/  LDS.128 R12, [R17+0x20] ;  /* 0x00002000110c7984 */ /* 0x000e620000000c00 */
[----:B--2---:R-:W-:-:S03]  /*0490*/  IMAD R9, R25, R10, R9 ;  /* 0x0000000a19097224 */ /* 0x004fc600078e0209 */
[----:B------:R-:W-:Y:S01]  /*04a0*/  LDS R25, [R16+0x300] ;  /* 0x0003000010197984 */ /* 0x000fe20000000800 */
[----:B0-----:R-:W-:-:S04]  /*04b0*/  IMAD R9, R8, R11, R9 ;  /* 0x0000000b08097224 */ /* 0x001fc800078e0209 */
[----:B-1----:R-:W-:Y:S02]  /*04c0*/  IMAD R9, R12, R26, R9 ;  /* 0x0000001a0c097224 */ /* 0x002fe400078e0209 */
[----:B------:R-:W0:Y:S02]  /*04d0*/  LDS R12, [R16+0x2c0] ;  /* 0x0002c000100c7984 */ /* 0x000e240000000800 */
[----:B------:R-:W-:Y:S02]  /*04e0*/  IMAD R13, R24, R13, R9 ;  /* 0x0000000d180d7224 */ /* 0x000fe400078e0209 */
[----:B------:R-:W1:Y:S04]  /*04f0*/  LDS.128 R8, [R17+0x30] ;  /* 0x0000300011087984 */ /* 0x000e680000000c00 */
[----:B------:R-:W2:Y:S01]  /*0500*/  LDS R24, [R16+0x340] ;  /* 0x0003400010187984 */ /* 0x000ea20000000800 */
[----:B------:R-:W-:-:S03]  /*0510*/  IMAD R13, R21, R14, R13 ;  /* 0x0000000e150d7224 */ /* 0x000fc600078e020d */
[----:B------:R-:W3:Y:S04]  /*0520*/  LDS R14, [R16+0x380] ;  /* 0x00038000100e7984 */ /* 0x000ee80000000800 */
[----:B------:R-:W4:Y:S01]  /*0530*/  LDS R21, [R16+0x3c0] ;  /* 0x0003c00010157984 */ /* 0x000f220000000800 */
[----:B0-----:R-:W-:-:S04]  /*0540*/  IMAD R13, R12, R15, R13 ;  /* 0x0000000f0c0d7224 */ /* 0x001fc800078e020d */
[----:B-1----:R-:W-:-:S04]  /*0550*/  IMAD R8, R8, R25, R13 ;  /* 0x0000001908087224 */ /* 0x002fc800078e020d */
[----:B--2---:R-:W-:-:S04]  /*0560*/  IMAD R9, R24, R9, R8 ;  /* 0x0000000918097224 */ /* 0x004fc800078e0208 */
[----:B---3--:R-:W-:-:S04]  /*0570*/  IMAD R10, R14, R10, R9 ;  /* 0x0000000a0e0a7224 */ /* 0x008fc800078e0209 */
[----:B----4-:R-:W-:Y:S01]  /*0580*/  IMAD R21, R21, R11, R10 ;  /* 0x0000000b15157224 */ /* 0x010fe200078e020a */
[----:B------:R-:W-:Y:S06]  /*0590*/  BAR.SYNC.DEFER_BLOCKING 0x0 ;  /* 0x0000000000007b1d */ /* 0x000fec0000010000 */
[----:B------:R-:W-:Y:S05]  /*05a0*/  BRA.U UP0, `(.L_x_6) ;  /* 0xfffffffd00187547 */ /* 0x000fea000b83ffff */
.L_x_5:
[----:B------:R-:W0:Y:S01]  /*05b0*/  LDCU UR4, c[0x0][0x398] ;  /* 0x00007300ff0477ac */ /* 0x000e220008000800 */
[----:B------:R-:W-:-:S04]  /*05c0*/  ISETP.GE.AND P0, PT, R2, UR14, PT ;  /* 0x0000000e02007c0c */ /* 0x000fc8000bf06270 */
[----:B0-----:R-:W-:-:S13]  /*05d0*/  ISETP.GE.OR P0, PT, R5, UR4, P0 ;  /* 0x0000000405007c0c */ /* 0x001fda0008706670 */
[----:B------:R-:W-:Y:S05]  /*05e0*/  @P0 EXIT ;  /* 0x000000000000094d */ /* 0x000fea0003800000 */
[----:B------:R-:W0:Y:S01]  /*05f0*/  LDC.64 R6, c[0x0][0x390] ;  /* 0x0000e400ff067b82 */ /* 0x000e220000000a00 */
[----:B------:R-:W-:-:S04]  /*0600*/  IMAD R3, R5, UR14, R2 ;  /* 0x0000000e05037c24 */ /* 0x000fc8000f8e0202 */
[----:B0-----:R-:W-:-:S05]  /*0610*/  IMAD.WIDE R2, R3, 0x4, R6 ;  /* 0x0000000403027825 */ /* 0x001fca00078e0206 */
[----:B------:R-:W-:Y:S01]  /*0620*/  STG.E desc[UR8][R2.64], R21 ;  /* 0x0000001502007986 */ /* 0x000fe2000c101908 */
[----:B------:R-:W-:Y:S05]  /*0630*/  EXIT ;  /* 0x000000000000794d */ /* 0x000fea0003800000 */
.L_x_7:
        /* <DEDUP_REMOVED lines=12> */
.L_x_9:


//--------------------- .nv.shared.reserved.0     --------------------------
	.section	.nv.shared.reserved.0,"aw",@nobits
	.weak		__nv_reservedSMEM_offset_0_alias
	.size		__nv_reservedSMEM_offset_0_alias, 0, 64
	.other		__nv_reservedSMEM_offset_0_alias,@"STO_CUDA_RESERVED_SHARED STV_DEFAULT"
__nv_reservedSMEM_offset_0_alias:
	.zero		0
	.zero		64


//--------------------- .nv.shared._Z13matmul_sharedPiS_S_iiii --------------------------
	.section	.nv.shared._Z13matmul_sharedPiS_S_iiii,"aw",@nobits
	.sectionflags	@""
	.align	4
.nv.shared._Z13matmul_sharedPiS_S_iiii:
	.zero		3072


//--------------------- .nv.constant0._Z12matmul_naivePiS_S_iiii --------------------------
	.section	.nv.constant0._Z12matmul_naivePiS_S_iiii,"a",@progbits
	.sectionflags	@""
	.align	4
.nv.constant0._Z12matmul_naivePiS_S_iiii:
	.zero		936


//--------------------- .nv.constant0._Z13matmul_sharedPiS_S_iiii --------------------------
	.section	.nv.constant0._Z13matmul_sharedPiS_S_iiii,"a",@progbits
	.sectionflags	@""
	.align	4
.nv.constant0._Z13matmul_sharedPiS_S_iiii:
	.zero		936


//--------------------- SYMBOLS --------------------------

	.type		.nv.reservedSmem.offset0,@object
	.size		.nv.reservedSmem.offset0,0x4
	.type		.nv.reservedSmem.cap,@object
	.size		.nv.reservedSmem.cap,0x4
